def matmul_kernel(
    a_ptr,
    b_ptr,
    c_ptr,
    M,
    N,
    K,
    stride_am,
    stride_ak,
    stride_bk,
    stride_bn,
    stride_cm,
    stride_cn,
    BLOCK_M: tl.constexpr,
    BLOCK_N: tl.constexpr,
    BLOCK_K: tl.constexpr,
    GROUP_M: tl.constexpr,
):
    pid = tl.program_id(axis=0)
    num_pid_m = tl.cdiv(M, BLOCK_M)
    num_pid_n = tl.cdiv(N, BLOCK_N)
    num_pid_in_group = GROUP_M * num_pid_n
    group_id = pid // num_pid_in_group
    first_pid_m = group_id * GROUP_M
    group_size_m = min(num_pid_m - first_pid_m, GROUP_M)
    pid_m = first_pid_m + ((pid % num_pid_in_group) % group_size_m)
    pid_n = (pid % num_pid_in_group) // group_size_m

    offs_am = (pid_m * BLOCK_M + tl.arange(0, BLOCK_M)) % M
    offs_bn = (pid_n * BLOCK_N + tl.arange(0, BLOCK_N)) % N
    offs_k = tl.arange(0, BLOCK_K)
    a_ptrs = a_ptr + offs_am[:, None] * stride_am + offs_k[None, :] * stride_ak
    b_ptrs = b_ptr + offs_k[:, None] * stride_bk + offs_bn[None, :] * stride_bn

    acc = tl.zeros((BLOCK_M, BLOCK_N), dtype=tl.float32)
    for kk in range(0, tl.cdiv(K, BLOCK_K)):
        a = tl.load(a_ptrs, mask=offs_k[None, :] < K - kk * BLOCK_K, other=0.0)
        b = tl.load(b_ptrs, mask=offs_k[:, None] < K - kk * BLOCK_K, other=0.0)
        acc = tl.dot(a, b, acc)
        a_ptrs += BLOCK_K * stride_ak
        b_ptrs += BLOCK_K * stride_bk

    c = acc.to(c_ptr.dtype.element_ty)
    offs_cm = pid_m * BLOCK_M + tl.arange(0, BLOCK_M)
    offs_cn = pid_n * BLOCK_N + tl.arange(0, BLOCK_N)
    c_ptrs = c_ptr + offs_cm[:, None] * stride_cm + offs_cn[None, :] * stride_cn
    mask = (offs_cm[:, None] < M) & (offs_cn[None, :] < N)
    tl.store(c_ptrs, c, mask=mask)

# config = {"BLOCK_K": 64, "BLOCK_M": 16, "BLOCK_N": 16, "GROUP_M": 8, "arch": "sm_100", "dtype": "bf16", "num_ctas": 1, "num_stages": 2, "num_warps": 8}
# arch = sm_100


// ===== COMPILED SASS (sm_100a) =====

	.target	sm_100a

	.elftype	@"ET_EXEC"


//--------------------- .note.nv.tkinfo           --------------------------
	.section	.note.nv.tkinfo,"",@"SHT_NOTE"
	.sectionflags	@"SHF_NOTE_NV_TKINFO"
	.tkinfo
        /*0018*/ 	.word	0x00000081
        /*0030*/ 	.string	""
        /*0030*/ 	.string	"ptxas-blackwell"
        /*0030*/ 	.string	"Cuda compilation tools, release 12.9, V12.9.86"
        /*0030*/ 	.string	"Build cuda_12.9.r12.9/compiler.36037853_0"
        /*0030*/ 	.string	"-v  -suppress-debug-info  -lineinfo  -arch sm_100a "



//--------------------- .note.nv.cuver            --------------------------
	.section	.note.nv.cuver,"",@"SHT_NOTE"
	.sectionflags	@"SHF_NOTE_NV_CUVER"
        /*0018*/ 	.short	0x0001
        /*001a*/ 	.short	0x0064
        /*001c*/ 	.short	0x0001
        /*001e*/ 	.short	0x0000
        /*0020*/ 	.short	0x0001
        /*0022*/ 	.short	0x0000


//--------------------- .nv.info                  --------------------------
	.section	.nv.info,"",@"SHT_CUDA_INFO"
	.align	4


	//----- nvinfo : EIATTR_REGCOUNT
	.align		4
        /*0000*/ 	.byte	0x04, 0x2f
        /*0002*/ 	.short	(.L_1 - .L_0)
	.align		4
.L_0:
        /*0004*/ 	.word	index@(matmul_kernel)
        /*0008*/ 	.word	0x00000030


	//----- nvinfo : EIATTR_FRAME_SIZE
	.align		4
.L_1:
        /*000c*/ 	.byte	0x04, 0x11
        /*000e*/ 	.short	(.L_3 - .L_2)
	.align		4
.L_2:
        /*0010*/ 	.word	index@(matmul_kernel)
        /*0014*/ 	.word	0x00000000


	//----- nvinfo : EIATTR_MIN_STACK_SIZE
	.align		4
.L_3:
        /*0018*/ 	.byte	0x04, 0x12
        /*001a*/ 	.short	(.L_5 - .L_4)
	.align		4
.L_4:
        /*001c*/ 	.word	index@(matmul_kernel)
        /*0020*/ 	.word	0x00000000
.L_5:


//--------------------- .nv.info.matmul_kernel    --------------------------
	.section	.nv.info.matmul_kernel,"",@"SHT_CUDA_INFO"
	.sectionflags	@""
	.align	4


	//----- nvinfo : EIATTR_CUDA_API_VERSION
	.align		4
        /*0000*/ 	.byte	0x04, 0x37
        /*0002*/ 	.short	(.L_7 - .L_6)
.L_6:
        /*0004*/ 	.word	0x00000081


	//----- nvinfo : EIATTR_KPARAM_INFO
	.align		4
.L_7:
        /*0008*/ 	.byte	0x04, 0x17
        /*000a*/ 	.short	(.L_9 - .L_8)
.L_8:
        /*000c*/ 	.word	0x00000000
        /*0010*/ 	.short	0x000d
        /*0012*/ 	.short	0x0048
        /*0014*/ 	.byte	0x00, 0xf4, 0x21, 0x00


	//----- nvinfo : EIATTR_KPARAM_INFO
	.align		4
.L_9:
        /*0018*/ 	.byte	0x04, 0x17
        /*001a*/ 	.short	(.L_11 - .L_10)
.L_10:
        /*001c*/ 	.word	0x00000000
        /*0020*/ 	.short	0x000c
        /*0022*/ 	.short	0x0040
        /*0024*/ 	.byte	0x00, 0xf4, 0x21, 0x00


	//----- nvinfo : EIATTR_KPARAM_INFO
	.align		4
.L_11:
        /*0028*/ 	.byte	0x04, 0x17
        /*002a*/ 	.short	(.L_13 - .L_12)
.L_12:
        /*002c*/ 	.word	0x00000000
        /*0030*/ 	.short	0x000b
        /*0032*/ 	.short	0x0038
        /*0034*/ 	.byte	0x00, 0xf0, 0x11, 0x00


	//----- nvinfo : EIATTR_KPARAM_INFO
	.align		4
.L_13:
        /*0038*/ 	.byte	0x04, 0x17
        /*003a*/ 	.short	(.L_15 - .L_14)
.L_14:
        /*003c*/ 	.word	0x00000000
        /*0040*/ 	.short	0x000a
        /*0042*/ 	.short	0x0034
        /*0044*/ 	.byte	0x00, 0xf0, 0x11, 0x00


	//----- nvinfo : EIATTR_KPARAM_INFO
	.align		4
.L_15:
        /*0048*/ 	.byte	0x04, 0x17
        /*004a*/ 	.short	(.L_17 - .L_16)
.L_16:
        /*004c*/ 	.word	0x00000000
        /*0050*/ 	.short	0x0009
        /*0052*/ 	.short	0x0030
        /*0054*/ 	.byte	0x00, 0xf0, 0x11, 0x00


	//----- nvinfo : EIATTR_KPARAM_INFO
	.align		4
.L_17:
        /*0058*/ 	.byte	0x04, 0x17
        /*005a*/ 	.short	(.L_19 - .L_18)
.L_18:
        /*005c*/ 	.word	0x00000000
        /*0060*/ 	.short	0x0008
        /*0062*/ 	.short	0x002c
        /*0064*/ 	.byte	0x00, 0xf0, 0x11, 0x00


	//----- nvinfo : EIATTR_KPARAM_INFO
	.align		4
.L_19:
        /*0068*/ 	.byte	0x04, 0x17
        /*006a*/ 	.short	(.L_21 - .L_20)
.L_20:
        /*006c*/ 	.word	0x00000000
        /*0070*/ 	.short	0x0007
        /*0072*/ 	.short	0x0028
        /*0074*/ 	.byte	0x00, 0xf0, 0x11, 0x00


	//----- nvinfo : EIATTR_KPARAM_INFO
	.align		4
.L_21:
        /*0078*/ 	.byte	0x04, 0x17
        /*007a*/ 	.short	(.L_23 - .L_22)
.L_22:
        /*007c*/ 	.word	0x00000000
        /*0080*/ 	.short	0x0006
        /*0082*/ 	.short	0x0024
        /*0084*/ 	.byte	0x00, 0xf0, 0x11, 0x00


	//----- nvinfo : EIATTR_KPARAM_INFO
	.align		4
.L_23:
        /*0088*/ 	.byte	0x04, 0x17
        /*008a*/ 	.short	(.L_25 - .L_24)
.L_24:
        /*008c*/ 	.word	0x00000000
        /*0090*/ 	.short	0x0005
        /*0092*/ 	.short	0x0020
        /*0094*/ 	.byte	0x00, 0xf0, 0x11, 0x00


	//----- nvinfo : EIATTR_KPARAM_INFO
	.align		4
.L_25:
        /*0098*/ 	.byte	0x04, 0x17
        /*009a*/ 	.short	(.L_27 - .L_26)
.L_26:
        /*009c*/ 	.word	0x00000000
        /*00a0*/ 	.short	0x0004
        /*00a2*/ 	.short	0x001c
        /*00a4*/ 	.byte	0x00, 0xf0, 0x11, 0x00


	//----- nvinfo : EIATTR_KPARAM_INFO
	.align		4
.L_27:
        /*00a8*/ 	.byte	0x04, 0x17
        /*00aa*/ 	.short	(.L_29 - .L_28)
.L_28:
        /*00ac*/ 	.word	0x00000000
        /*00b0*/ 	.short	0x0003
        /*00b2*/ 	.short	0x0018
        /*00b4*/ 	.byte	0x00, 0xf0, 0x11, 0x00


	//----- nvinfo : EIATTR_KPARAM_INFO
	.align		4
.L_29:
        /*00b8*/ 	.byte	0x04, 0x17
        /*00ba*/ 	.short	(.L_31 - .L_30)
.L_30:
        /*00bc*/ 	.word	0x00000000
        /*00c0*/ 	.short	0x0002
        /*00c2*/ 	.short	0x0010
        /*00c4*/ 	.byte	0x00, 0xf4, 0x21, 0x00


	//----- nvinfo : EIATTR_KPARAM_INFO
	.align		4
.L_31:
        /*00c8*/ 	.byte	0x04, 0x17
        /*00ca*/ 	.short	(.L_33 - .L_32)
.L_32:
        /*00cc*/ 	.word	0x00000000
        /*00d0*/ 	.short	0x0001
        /*00d2*/ 	.short	0x0008
        /*00d4*/ 	.byte	0x00, 0xf4, 0x21, 0x00


	//----- nvinfo : EIATTR_KPARAM_INFO
	.align		4
.L_33:
        /*00d8*/ 	.byte	0x04, 0x17
        /*00da*/ 	.short	(.L_35 - .L_34)
.L_34:
        /*00dc*/ 	.word	0x00000000
        /*00e0*/ 	.short	0x0000
        /*00e2*/ 	.short	0x0000
        /*00e4*/ 	.byte	0x00, 0xf4, 0x21, 0x00


	//----- nvinfo : EIATTR_SPARSE_MMA_MASK
	.align		4
.L_35:
        /*00e8*/ 	.byte	0x03, 0x50
        /*00ea*/ 	.short	0x0000


	//----- nvinfo : EIATTR_MAXREG_COUNT
	.align		4
        /*00ec*/ 	.byte	0x03, 0x1b
        /*00ee*/ 	.short	0x00ff


	//----- nvinfo : EIATTR_NUM_BARRIERS
	.align		4
        /*00f0*/ 	.byte	0x02, 0x4c
        /*00f2*/ 	.byte	0x01
	.zero		1


	//----- nvinfo : EIATTR_VRC_CTA_INIT_COUNT
	.align		4
        /*00f4*/ 	.byte	0x02, 0x4a
	.zero		1
	.zero		1


	//----- nvinfo : EIATTR_EXIT_INSTR_OFFSETS
	.align		4
        /*00f8*/ 	.byte	0x04, 0x1c
        /*00fa*/ 	.short	(.L_37 - .L_36)


	//   ....[0]....
.L_36:
        /*00fc*/ 	.word	0x000016b0


	//   ....[1]....
        /*0100*/ 	.word	0x000016e0


	//----- nvinfo : EIATTR_REQNTID
	.align		4
.L_37:
        /*0104*/ 	.byte	0x04, 0x10
        /*0106*/ 	.short	(.L_39 - .L_38)
.L_38:
        /*0108*/ 	.word	0x00000100
        /*010c*/ 	.word	0x00000001
        /*0110*/ 	.word	0x00000001


	//----- nvinfo : EIATTR_CBANK_PARAM_SIZE
	.align		4
.L_39:
        /*0114*/ 	.byte	0x03, 0x19
        /*0116*/ 	.short	0x0050


	//----- nvinfo : EIATTR_PARAM_CBANK
	.align		4
        /*0118*/ 	.byte	0x04, 0x0a
        /*011a*/ 	.short	(.L_41 - .L_40)
	.align		4
.L_40:
        /*011c*/ 	.word	index@(.nv.constant0.matmul_kernel)
        /*0120*/ 	.short	0x0380
        /*0122*/ 	.short	0x0050


	//----- nvinfo : EIATTR_SW_WAR
	.align		4
.L_41:
        /*0124*/ 	.byte	0x04, 0x36
        /*0126*/ 	.short	(.L_43 - .L_42)
.L_42:
        /*0128*/ 	.word	0x00000008
.L_43:


//--------------------- .nv.compat                --------------------------
	.section	.nv.compat,"",@"SHT_CUDA_COMPAT_INFO"
	.align	4
        /*0000*/ 	.byte	0x02, 0x02, 0x01, 0x00, 0x02, 0x05, 0x05, 0x00, 0x02, 0x03, 0x00, 0x00, 0x02, 0x06, 0x01, 0x00


//--------------------- .nv.callgraph             --------------------------
	.section	.nv.callgraph,"",@"SHT_CUDA_CALLGRAPH"
	.align	4
	.sectionentsize	8
	.align		4
        /*0000*/ 	.word	0x00000000
	.align		4
        /*0004*/ 	.word	0xffffffff
	.align		4
        /*0008*/ 	.word	0x00000000
	.align		4
        /*000c*/ 	.word	0xfffffffe
	.align		4
        /*0010*/ 	.word	0x00000000
	.align		4
        /*0014*/ 	.word	0xfffffffd
	.align		4
        /*0018*/ 	.word	0x00000000
	.align		4
        /*001c*/ 	.word	0xfffffffc


//--------------------- .text.matmul_kernel       --------------------------
	.section	.text.matmul_kernel,"ax",@progbits
	.align	128
        .global         matmul_kernel
        .type           matmul_kernel,@function
        .size           matmul_kernel,(.L_x_3 - matmul_kernel)
        .other          matmul_kernel,@"STO_CUDA_ENTRY STV_DEFAULT"
matmul_kernel:
.text.matmul_kernel:
[----:B------:R-:W0:Y:S08]  /*0000*/  LDC R1, c[0x0][0x37c] ;  /* 0x0000df00ff017b82 */ /* 0x000e300000000800 */
[----:B------:R-:W1:Y:S01]  /*0010*/  LDC.64 R12, c[0x0][0x398] ;  /* 0x0000e600ff0c7b82 */ /* 0x000e620000000a00 */
[----:B------:R-:W2:Y:S01]  /*0020*/  S2R R5, SR_CTAID.X ;  /* 0x0000000000057919 */ /* 0x000ea20000002500 */
[----:B------:R-:W-:Y:S01]  /*0030*/  UMOV UR4, 0x400 ;  /* 0x0000040000047882 */ /* 0x000fe20000000000 */
[----:B------:R-:W3:Y:S05]  /*0040*/  LDCU.64 UR6, c[0x0][0x358] ;  /* 0x00006b00ff0677ac */ /* 0x000eea0008000a00 */
[----:B------:R-:W4:Y:S08]  /*0050*/  LDC R33, c[0x0][0x3a0] ;  /* 0x0000e800ff217b82 */ /* 0x000f300000000800 */
[----:B------:R-:W5:Y:S01]  /*0060*/  S2UR UR5, SR_CgaCtaId ;  /* 0x00000000000579c3 */ /* 0x000f620000008800 */
[----:B-1----:R-:W-:-:S05]  /*0070*/  VIADD R0, R13, 0xf ;  /* 0x0000000f0d007836 */ /* 0x002fca0000000000 */
[----:B------:R-:W-:Y:S01]  /*0080*/  SHF.R.S32.HI R3, RZ, 0x1f, R0 ;  /* 0x0000001fff037819 */ /* 0x000fe20000011400 */
[----:B----4-:R-:W-:-:S03]  /*0090*/  VIADD R33, R33, 0x3f ;  /* 0x0000003f21217836 */ /* 0x010fc60000000000 */
[----:B------:R-:W-:Y:S02]  /*00a0*/  LEA.HI R3, R3, R0, RZ, 0x4 ;  /* 0x0000000003037211 */ /* 0x000fe400078f20ff */
[----:B--2---:R-:W-:Y:S02]  /*00b0*/  IABS R8, R5 ;  /* 0x0000000500087213 */ /* 0x004fe40000000000 */
[----:B------:R-:W-:Y:S01]  /*00c0*/  SHF.R.S32.HI R3, RZ, 0x4, R3 ;  /* 0x00000004ff037819 */ /* 0x000fe20000011403 */
[----:B-----5:R-:W-:-:S04]  /*00d0*/  ULEA UR4, UR5, UR4, 0x18 ;  /* 0x0000000405047291 */ /* 0x020fc8000f8ec0ff */
[----:B------:R-:W-:-:S05]  /*00e0*/  IMAD.SHL.U32 R4, R3, 0x8, RZ ;  /* 0x0000000803047824 */ /* 0x000fca00078e00ff */
[-C--:B------:R-:W-:Y:S02]  /*00f0*/  IABS R7, R4.reuse ;  /* 0x0000000400077213 */ /* 0x080fe40000000000 */
[----:B------:R-:W-:Y:S02]  /*0100*/  IABS R10, R4 ;  /* 0x00000004000a7213 */ /* 0x000fe40000000000 */
[----:B------:R-:W1:Y:S08]  /*0110*/  I2F.RP R0, R7 ;  /* 0x0000000700007306 */ /* 0x000e700000209400 */
[----:B-1----:R-:W1:Y:S02]  /*0120*/  MUFU.RCP R0, R0 ;  /* 0x0000000000007308 */ /* 0x002e640000001000 */
[----:B-1----:R-:W-:-:S02]  /*0130*/  VIADD R2, R0, 0xffffffe ;  /* 0x0ffffffe00027836 */ /* 0x002fc40000000000 */
[----:B------:R-:W-:-:S04]  /*0140*/  IMAD.MOV R0, RZ, RZ, -R10 ;  /* 0x000000ffff007224 */ /* 0x000fc800078e0a0a */
[----:B------:R1:W2:Y:S02]  /*0150*/  F2I.FTZ.U32.TRUNC.NTZ R3, R2 ;  /* 0x0000000200037305 */ /* 0x0002a4000021f000 */
[----:B-1----:R-:W-:Y:S02]  /*0160*/  IMAD.MOV.U32 R2, RZ, RZ, RZ ;  /* 0x000000ffff027224 */ /* 0x002fe400078e00ff */
[----:B--2---:R-:W-:-:S04]  /*0170*/  IMAD.MOV R6, RZ, RZ, -R3 ;  /* 0x000000ffff067224 */ /* 0x004fc800078e0a03 */
[----:B------:R-:W-:Y:S02]  /*0180*/  IMAD R9, R6, R7, RZ ;  /* 0x0000000706097224 */ /* 0x000fe400078e02ff */
[----:B------:R-:W-:Y:S02]  /*0190*/  IMAD.MOV.U32 R6, RZ, RZ, R8 ;  /* 0x000000ffff067224 */ /* 0x000fe400078e0008 */
[----:B------:R-:W-:-:S06]  /*01a0*/  IMAD.HI.U32 R3, R3, R9, R2 ;  /* 0x0000000903037227 */ /* 0x000fcc00078e0002 */
[----:B------:R-:W-:-:S04]  /*01b0*/  IMAD.HI.U32 R3, R3, R6, RZ ;  /* 0x0000000603037227 */ /* 0x000fc800078e00ff */
[----:B------:R-:W-:-:S05]  /*01c0*/  IMAD R0, R3, R0, R6 ;  /* 0x0000000003007224 */ /* 0x000fca00078e0206 */
[----:B------:R-:W-:-:S13]  /*01d0*/  ISETP.GT.U32.AND P1, PT, R7, R0, PT ;  /* 0x000000000700720c */ /* 0x000fda0003f24070 */
[----:B------:R-:W-:Y:S02]  /*01e0*/  @!P1 IMAD.IADD R0, R0, 0x1, -R7 ;  /* 0x0000000100009824 */ /* 0x000fe400078e0a07 */
[----:B------:R-:W-:Y:S01]  /*01f0*/  @!P1 VIADD R3, R3, 0x1 ;  /* 0x0000000103039836 */ /* 0x000fe20000000000 */
[----:B------:R-:W-:Y:S02]  /*0200*/  ISETP.NE.AND P1, PT, R4, RZ, PT ;  /* 0x000000ff0400720c */ /* 0x000fe40003f25270 */
[----:B------:R-:W-:Y:S02]  /*0210*/  ISETP.GE.U32.AND P0, PT, R0, R7, PT ;  /* 0x000000070000720c */ /* 0x000fe40003f06070 */
[----:B------:R-:W-:-:S04]  /*0220*/  LOP3.LUT R0, R5, R4, RZ, 0x3c, !PT ;  /* 0x0000000405007212 */ /* 0x000fc800078e3cff */
[----:B------:R-:W-:Y:S01]  /*0230*/  ISETP.GE.AND P2, PT, R0, RZ, PT ;  /* 0x000000ff0000720c */ /* 0x000fe20003f46270 */
[----:B------:R-:W-:-:S06]  /*0240*/  VIADD R0, R12, 0xf ;  /* 0x0000000f0c007836 */ /* 0x000fcc0000000000 */
[----:B------:R-:W-:-:S04]  /*0250*/  @P0 VIADD R3, R3, 0x1 ;  /* 0x0000000103030836 */ /* 0x000fc80000000000 */
[----:B------:R-:W-:Y:S01]  /*0260*/  IMAD.MOV.U32 R2, RZ, RZ, R3 ;  /* 0x000000ffff027224 */ /* 0x000fe200078e0003 */
[----:B------:R-:W-:-:S03]  /*0270*/  SHF.R.S32.HI R3, RZ, 0x1f, R0 ;  /* 0x0000001fff037819 */ /* 0x000fc60000011400 */
[----:B------:R-:W-:Y:S01]  /*0280*/  @!P2 IMAD.MOV R2, RZ, RZ, -R2 ;  /* 0x000000ffff02a224 */ /* 0x000fe200078e0a02 */
[----:B------:R-:W-:Y:S02]  /*0290*/  @!P1 LOP3.LUT R2, RZ, R4, RZ, 0x33, !PT ;  /* 0x00000004ff029212 */ /* 0x000fe400078e33ff */
[----:B------:R-:W-:-:S03]  /*02a0*/  LEA.HI R3, R3, R0, RZ, 0x4 ;  /* 0x0000000003037211 */ /* 0x000fc600078f20ff */
[----:B------:R-:W-:Y:S02]  /*02b0*/  IMAD.SHL.U32 R6, R2, 0x8, RZ ;  /* 0x0000000802067824 */ /* 0x000fe400078e00ff */
[----:B------:R-:W-:-:S03]  /*02c0*/  IMAD.MOV R2, RZ, RZ, -R2 ;  /* 0x000000ffff027224 */ /* 0x000fc600078e0a02 */
[----:B------:R-:W-:Y:S01]  /*02d0*/  LEA.HI.SX32 R3, R3, -R6, 0x1c ;  /* 0x8000000603037211 */ /* 0x000fe200078fe2ff */
[----:B------:R-:W-:-:S03]  /*02e0*/  IMAD R4, R4, R2, R5 ;  /* 0x0000000204047224 */ /* 0x000fc600078e0205 */
[----:B------:R-:W-:Y:S02]  /*02f0*/  VIMNMX R11, PT, PT, R3, 0x8, PT ;  /* 0x00000008030b7848 */ /* 0x000fe40003fe0100 */
[----:B------:R-:W-:Y:S02]  /*0300*/  IABS R9, R4 ;  /* 0x0000000400097213 */ /* 0x000fe40000000000 */
[----:B------:R-:W-:-:S04]  /*0310*/  IABS R7, R11 ;  /* 0x0000000b00077213 */ /* 0x000fc80000000000 */
[----:B------:R-:W1:Y:S08]  /*0320*/  I2F.RP R0, R7 ;  /* 0x0000000700007306 */ /* 0x000e700000209400 */
[----:B-1----:R-:W1:Y:S02]  /*0330*/  MUFU.RCP R0, R0 ;  /* 0x0000000000007308 */ /* 0x002e640000001000 */
[----:B-1----:R-:W-:-:S06]  /*0340*/  VIADD R3, R0, 0xffffffe ;  /* 0x0ffffffe00037836 */ /* 0x002fcc0000000000 */
[----:B------:R-:W1:Y:S02]  /*0350*/  F2I.FTZ.U32.TRUNC.NTZ R3, R3 ;  /* 0x0000000300037305 */ /* 0x000e64000021f000 */
[----:B-1----:R-:W-:-:S04]  /*0360*/  IMAD.MOV R8, RZ, RZ, -R3 ;  /* 0x000000ffff087224 */ /* 0x002fc800078e0a03 */
[----:B------:R-:W-:Y:S01]  /*0370*/  IMAD.MOV.U32 R2, RZ, RZ, R8 ;  /* 0x000000ffff027224 */ /* 0x000fe200078e0008 */
[----:B------:R-:W-:-:S03]  /*0380*/  IABS R8, R11 ;  /* 0x0000000b00087213 */ /* 0x000fc60000000000 */
[----:B------:R-:W-:Y:S02]  /*0390*/  IMAD R5, R2, R7, RZ ;  /* 0x0000000702057224 */ /* 0x000fe400078e02ff */
[----:B------:R-:W-:Y:S02]  /*03a0*/  IMAD.MOV.U32 R2, RZ, RZ, RZ ;  /* 0x000000ffff027224 */ /* 0x000fe400078e00ff */
[----:B------:R-:W-:Y:S02]  /*03b0*/  IMAD.MOV R0, RZ, RZ, -R8 ;  /* 0x000000ffff007224 */ /* 0x000fe400078e0a08 */
[----:B------:R-:W-:-:S06]  /*03c0*/  IMAD.HI.U32 R2, R3, R5, R2 ;  /* 0x0000000503027227 */ /* 0x000fcc00078e0002 */
[----:B------:R-:W-:-:S04]  /*03d0*/  IMAD.HI.U32 R2, R2, R9, RZ ;  /* 0x0000000902027227 */ /* 0x000fc800078e00ff */
[----:B------:R-:W-:Y:S02]  /*03e0*/  IMAD R0, R2, R0, R9 ;  /* 0x0000000002007224 */ /* 0x000fe400078e0209 */
[----:B------:R-:W1:Y:S03]  /*03f0*/  S2R R9, SR_TID.X ;  /* 0x0000000000097919 */ /* 0x000e660000002100 */
[----:B------:R-:W-:-:S13]  /*0400*/  ISETP.GT.U32.AND P1, PT, R7, R0, PT ;  /* 0x000000000700720c */ /* 0x000fda0003f24070 */
[----:B------:R-:W-:Y:S02]  /*0410*/  @!P1 IMAD.IADD R0, R0, 0x1, -R7 ;  /* 0x0000000100009824 */ /* 0x000fe400078e0a07 */
[----:B------:R-:W-:Y:S01]  /*0420*/  @!P1 VIADD R2, R2, 0x1 ;  /* 0x0000000102029836 */ /* 0x000fe20000000000 */
[----:B------:R-:W-:Y:S02]  /*0430*/  ISETP.NE.AND P1, PT, R11, RZ, PT ;  /* 0x000000ff0b00720c */ /* 0x000fe40003f25270 */
[----:B------:R-:W-:Y:S02]  /*0440*/  ISETP.GE.U32.AND P0, PT, R0, R7, PT ;  /* 0x000000070000720c */ /* 0x000fe40003f06070 */
[----:B------:R-:W-:-:S04]  /*0450*/  LOP3.LUT R0, R4, R11, RZ, 0x3c, !PT ;  /* 0x0000000b04007212 */ /* 0x000fc800078e3cff */
[----:B------:R-:W-:Y:S02]  /*0460*/  ISETP.GE.AND P2, PT, R0, RZ, PT ;  /* 0x000000ff0000720c */ /* 0x000fe40003f46270 */
[----:B-1----:R-:W-:-:S05]  /*0470*/  LOP3.LUT R3, R9, 0xf, RZ, 0xc0, !PT ;  /* 0x0000000f09037812 */ /* 0x002fca00078ec0ff */
[----:B------:R-:W-:Y:S01]  /*0480*/  @P0 VIADD R2, R2, 0x1 ;  /* 0x0000000102020836 */ /* 0x000fe20000000000 */
[----:B------:R-:W-:-:S05]  /*0490*/  ISETP.GT.AND P0, PT, R33, 0x3f, PT ;  /* 0x0000003f2100780c */ /* 0x000fca0003f04270 */
[----:B------:R-:W-:Y:S01]  /*04a0*/  @!P2 IMAD.MOV R2, RZ, RZ, -R2 ;  /* 0x000000ffff02a224 */ /* 0x000fe200078e0a02 */
[----:B------:R-:W-:-:S05]  /*04b0*/  @!P1 LOP3.LUT R2, RZ, R11, RZ, 0x33, !PT ;  /* 0x0000000bff029212 */ /* 0x000fca00078e33ff */
[----:B------:R-:W-:Y:S02]  /*04c0*/  IMAD.MOV R0, RZ, RZ, -R2 ;  /* 0x000000ffff007224 */ /* 0x000fe400078e0a02 */
[----:B------:R-:W-:Y:S01]  /*04d0*/  @!P0 IMAD.SHL.U32 R26, R9, 0x20, RZ ;  /* 0x00000020091a8824 */ /* 0x000fe200078e00ff */
[----:B------:R-:W-:Y:S01]  /*04e0*/  @!P0 PRMT R5, RZ, 0x7610, R5 ;  /* 0x00007610ff058816 */ /* 0x000fe20000000005 */
[----:B------:R-:W-:Y:S01]  /*04f0*/  IMAD R0, R11, R0, R4 ;  /* 0x000000000b007224 */ /* 0x000fe200078e0204 */
[----:B------:R-:W-:Y:S01]  /*0500*/  SHF.R.U32.HI R4, RZ, 0x4, R9 ;  /* 0x00000004ff047819 */ /* 0x000fe20000011609 */
[----:B------:R-:W-:Y:S01]  /*0510*/  @!P0 IMAD.SHL.U32 R25, R9, 0x10, RZ ;  /* 0x0000001009198824 */ /* 0x000fe200078e00ff */
[----:B------:R-:W-:Y:S01]  /*0520*/  @!P0 PRMT R14, RZ, 0x7610, R14 ;  /* 0x00007610ff0e8816 */ /* 0x000fe2000000000e */
[----:B------:R-:W-:Y:S01]  /*0530*/  IMAD.IADD R0, R6, 0x1, R0 ;  /* 0x0000000106007824 */ /* 0x000fe200078e0200 */
[----:B------:R-:W-:Y:S01]  /*0540*/  SGXT.U32 R4, R4, 0x4 ;  /* 0x000000040404781a */ /* 0x000fe20000000000 */
[----:B------:R-:W-:Y:S01]  /*0550*/  IMAD.SHL.U32 R2, R2, 0x10, RZ ;  /* 0x0000001002027824 */ /* 0x000fe200078e00ff */
[----:B------:R-:W-:Y:S01]  /*0560*/  @!P0 PRMT R5, R5, 0x5410, RZ ;  /* 0x0000541005058816 */ /* 0x000fe200000000ff */
[----:B------:R-:W-:Y:S01]  /*0570*/  IMAD R0, R0, 0x10, R3 ;  /* 0x0000001000007824 */ /* 0x000fe200078e0203 */
[----:B------:R-:W-:-:S02]  /*0580*/  SHF.R.U32.HI R3, RZ, 0x4, R9 ;  /* 0x00000004ff037819 */ /* 0x000fc40000011609 */
[----:B------:R-:W-:Y:S02]  /*0590*/  @!P0 PRMT R14, R14, 0x5410, RZ ;  /* 0x000054100e0e8816 */ /* 0x000fe400000000ff */
[----:B------:R-:W-:Y:S01]  /*05a0*/  @!P0 LOP3.LUT R26, R26, 0x60, RZ, 0xc0, !PT ;  /* 0x000000601a1a8812 */ /* 0x000fe200078ec0ff */
[----:B0--3--:R-:W-:Y:S06]  /*05b0*/  @!P0 BRA `(.L_x_0) ;  /* 0x0000000c00948947 */ /* 0x009fec0003800000 */
[----:B------:R-:W-:Y:S01]  /*05c0*/  IABS R6, R12 ;  /* 0x0000000c00067213 */ /* 0x000fe20000000000 */
[----:B------:R-:W-:Y:S01]  /*05d0*/  IMAD.SHL.U32 R26, R9, 0x20, RZ ;  /* 0x00000020091a7824 */ /* 0x000fe200078e00ff */
[----:B------:R-:W-:Y:S01]  /*05e0*/  IABS R5, R13 ;  /* 0x0000000d00057213 */ /* 0x000fe20000000000 */
[----:B------:R-:W0:Y:S01]  /*05f0*/  LDCU UR5, c[0x0][0x3b0] ;  /* 0x00007600ff0577ac */ /* 0x000e220008000800 */
[----:B------:R-:W1:Y:S01]  /*0600*/  I2F.RP R8, R6 ;  /* 0x0000000600087306 */ /* 0x000e620000209400 */
[----:B------:R-:W-:Y:S02]  /*0610*/  IABS R16, R0 ;  /* 0x0000000000107213 */ /* 0x000fe40000000000 */
[----:B------:R-:W-:Y:S01]  /*0620*/  ISETP.NE.AND P3, PT, R12, RZ, PT ;  /* 0x000000ff0c00720c */ /* 0x000fe20003f65270 */
[----:B------:R-:W2:Y:S04]  /*0630*/  LDCU.128 UR12, c[0x0][0x380] ;  /* 0x00007000ff0c77ac */ /* 0x000ea80008000c00 */
[----:B------:R-:W3:Y:S01]  /*0640*/  I2F.RP R7, R5 ;  /* 0x0000000500077306 */ /* 0x000ee20000209400 */
[----:B------:R-:W4:Y:S07]  /*0650*/  LDCU UR8, c[0x0][0x3a4] ;  /* 0x00007480ff0877ac */ /* 0x000f2e0008000800 */
[----:B-1----:R-:W1:Y:S08]  /*0660*/  MUFU.RCP R8, R8 ;  /* 0x0000000800087308 */ /* 0x002e700000001000 */
[----:B---3--:R-:W3:Y:S01]  /*0670*/  MUFU.RCP R7, R7 ;  /* 0x0000000700077308 */ /* 0x008ee20000001000 */
[----:B-1----:R-:W-:Y:S01]  /*0680*/  VIADD R14, R8, 0xffffffe ;  /* 0x0ffffffe080e7836 */ /* 0x002fe20000000000 */
[----:B------:R-:W-:-:S06]  /*0690*/  SHF.R.S32.HI R8, RZ, 0x1f, R33 ;  /* 0x0000001fff087819 */ /* 0x000fcc0000011421 */
[----:B------:R1:W5:Y:S01]  /*06a0*/  F2I.FTZ.U32.TRUNC.NTZ R15, R14 ;  /* 0x0000000e000f7305 */ /* 0x000362000021f000 */
[----:B------:R-:W-:Y:S01]  /*06b0*/  LEA.HI R33, R8, R33, RZ, 0x6 ;  /* 0x0000002108217211 */ /* 0x000fe200078f30ff */
[----:B---3--:R-:W-:-:S03]  /*06c0*/  VIADD R10, R7, 0xffffffe ;  /* 0x0ffffffe070a7836 */ /* 0x008fc60000000000 */
[----:B------:R-:W-:-:S03]  /*06d0*/  SHF.R.S32.HI R33, RZ, 0x6, R33 ;  /* 0x00000006ff217819 */ /* 0x000fc60000011421 */
[----:B------:R-:W3:Y:S01]  /*06e0*/  F2I.FTZ.U32.TRUNC.NTZ R11, R10 ;  /* 0x0000000a000b7305 */ /* 0x000ee2000021f000 */
[----:B-1----:R-:W-:Y:S02]  /*06f0*/  IMAD.MOV.U32 R14, RZ, RZ, RZ ;  /* 0x000000ffff0e7224 */ /* 0x002fe400078e00ff */
[----:B-----5:R-:W-:-:S04]  /*0700*/  IMAD.MOV R17, RZ, RZ, -R15 ;  /* 0x000000ffff117224 */ /* 0x020fc800078e0a0f */
[----:B------:R-:W-:-:S04]  /*0710*/  IMAD R17, R17, R6, RZ ;  /* 0x0000000611117224 */ /* 0x000fc800078e02ff */
[----:B------:R-:W-:Y:S01]  /*0720*/  IMAD.HI.U32 R15, R15, R17, R14 ;  /* 0x000000110f0f7227 */ /* 0x000fe200078e000e */
[----:B------:R-:W-:Y:S02]  /*0730*/  LOP3.LUT R14, R9, 0x7, RZ, 0xc0, !PT ;  /* 0x00000007090e7812 */ /* 0x000fe400078ec0ff */
[----:B------:R-:W-:Y:S01]  /*0740*/  LOP3.LUT R17, R26, 0x400, RZ, 0xc0, !PT ;  /* 0x000004001a117812 */ /* 0x000fe200078ec0ff */
[----:B---3--:R-:W-:Y:S02]  /*0750*/  IMAD.MOV R10, RZ, RZ, -R11 ;  /* 0x000000ffff0a7224 */ /* 0x008fe400078e0a0b */
[----:B------:R-:W-:-:S04]  /*0760*/  IMAD.HI.U32 R15, R15, R16, RZ ;  /* 0x000000100f0f7227 */ /* 0x000fc800078e00ff */
[----:B------:R-:W-:Y:S02]  /*0770*/  IMAD.MOV R15, RZ, RZ, -R15 ;  /* 0x000000ffff0f7224 */ /* 0x000fe400078e0a0f */
[----:B------:R-:W-:Y:S02]  /*0780*/  IMAD R7, R10, R5, RZ ;  /* 0x000000050a077224 */ /* 0x000fe400078e02ff */
[----:B------:R-:W-:Y:S01]  /*0790*/  IMAD R8, R6, R15, R16 ;  /* 0x0000000f06087224 */ /* 0x000fe200078e0210 */
[----:B------:R-:W-:Y:S01]  /*07a0*/  SHF.R.U32.HI R15, RZ, 0x6, R9 ;  /* 0x00000006ff0f7819 */ /* 0x000fe20000011609 */
[----:B------:R-:W-:Y:S02]  /*07b0*/  IMAD.MOV.U32 R10, RZ, RZ, RZ ;  /* 0x000000ffff0a7224 */ /* 0x000fe400078e00ff */
[----:B------:R-:W-:Y:S01]  /*07c0*/  IMAD R17, R14, 0x80, R17 ;  /* 0x000000800e117824 */ /* 0x000fe200078e0211 */
[----:B------:R-:W-:Y:S01]  /*07d0*/  SGXT.U32 R15, R15, 0x2 ;  /* 0x000000020f0f781a */ /* 0x000fe20000000000 */
[----:B------:R-:W-:Y:S01]  /*07e0*/  IMAD.HI.U32 R10, R11, R7, R10 ;  /* 0x000000070b0a7227 */ /* 0x000fe200078e000a */
[----:B------:R-:W-:-:S02]  /*07f0*/  ISETP.GT.U32.AND P0, PT, R6, R8, PT ;  /* 0x000000080600720c */ /* 0x000fc40003f04070 */
[----:B------:R-:W-:Y:S01]  /*0800*/  LOP3.LUT R25, R2, R15, RZ, 0xfc, !PT ;  /* 0x0000000f02197212 */ /* 0x000fe200078efcff */
[----:B------:R-:W-:Y:S02]  /*0810*/  IMAD.SHL.U32 R7, R9, 0x2, RZ ;  /* 0x0000000209077824 */ /* 0x000fe400078e00ff */
[----:B------:R-:W-:Y:S01]  /*0820*/  IMAD.SHL.U32 R14, R14, 0x10, RZ ;  /* 0x000000100e0e7824 */ /* 0x000fe200078e00ff */
[C---:B------:R-:W-:Y:S02]  /*0830*/  LOP3.LUT R22, R25.reuse, 0xc, RZ, 0xfc, !PT ;  /* 0x0000000c19167812 */ /* 0x040fe400078efcff */
[C---:B------:R-:W-:Y:S02]  /*0840*/  LOP3.LUT R19, R25.reuse, 0x8, RZ, 0xfc, !PT ;  /* 0x0000000819137812 */ /* 0x040fe400078efcff */
[----:B------:R-:W-:Y:S02]  /*0850*/  LOP3.LUT R21, R25, 0x4, RZ, 0xfc, !PT ;  /* 0x0000000419157812 */ /* 0x000fe400078efcff */
[----:B------:R-:W-:Y:S01]  /*0860*/  IABS R16, R22 ;  /* 0x0000001600107213 */ /* 0x000fe20000000000 */
[----:B------:R-:W-:Y:S01]  /*0870*/  @!P0 IMAD.IADD R8, R8, 0x1, -R6 ;  /* 0x0000000108088824 */ /* 0x000fe200078e0a06 */
[----:B------:R-:W-:-:S02]  /*0880*/  IABS R18, R19 ;  /* 0x0000001300127213 */ /* 0x000fc40000000000 */
[----:B------:R-:W-:Y:S01]  /*0890*/  IABS R20, R21 ;  /* 0x0000001500147213 */ /* 0x000fe20000000000 */
[----:B------:R-:W-:Y:S01]  /*08a0*/  IMAD.HI.U32 R11, R10, R16, RZ ;  /* 0x000000100a0b7227 */ /* 0x000fe200078e00ff */
[----:B------:R-:W-:Y:S02]  /*08b0*/  IABS R23, R25 ;  /* 0x0000001900177213 */ /* 0x000fe40000000000 */
[----:B------:R-:W-:Y:S01]  /*08c0*/  LOP3.LUT R28, R14, 0x30, R7, 0x78, !PT ;  /* 0x000000300e1c7812 */ /* 0x000fe200078e7807 */
[----:B------:R-:W-:Y:S01]  /*08d0*/  IMAD.HI.U32 R14, R10, R18, RZ ;  /* 0x000000120a0e7227 */ /* 0x000fe200078e00ff */
[----:B------:R-:W-:Y:S02]  /*08e0*/  ISETP.GT.U32.AND P0, PT, R6, R8, PT ;  /* 0x000000080600720c */ /* 0x000fe40003f04070 */
[----:B------:R-:W-:Y:S01]  /*08f0*/  ISETP.GE.AND P1, PT, R25, RZ, PT ;  /* 0x000000ff1900720c */ /* 0x000fe20003f26270 */
[----:B------:R-:W-:-:S04]  /*0900*/  IMAD.HI.U32 R15, R10, R20, RZ ;  /* 0x000000140a0f7227 */ /* 0x000fc800078e00ff */
[----:B------:R-:W-:-:S04]  /*0910*/  IMAD.HI.U32 R10, R10, R23, RZ ;  /* 0x000000170a0a7227 */ /* 0x000fc800078e00ff */
[----:B------:R-:W-:Y:S02]  /*0920*/  IMAD.MOV R11, RZ, RZ, -R11 ;  /* 0x000000ffff0b7224 */ /* 0x000fe400078e0a0b */
[----:B------:R-:W-:Y:S02]  /*0930*/  IMAD.MOV R14, RZ, RZ, -R14 ;  /* 0x000000ffff0e7224 */ /* 0x000fe400078e0a0e */
[----:B------:R-:W-:Y:S02]  /*0940*/  IMAD.MOV R24, RZ, RZ, -R10 ;  /* 0x000000ffff187224 */ /* 0x000fe400078e0a0a */
[C---:B------:R-:W-:Y:S01]  /*0950*/  IMAD R10, R5.reuse, R11, R16 ;  /* 0x0000000b050a7224 */ /* 0x040fe200078e0210 */
[----:B------:R-:W-:Y:S01]  /*0960*/  SHF.R.S32.HI R11, RZ, 0x6, R9 ;  /* 0x00000006ff0b7819 */ /* 0x000fe20000011409 */
[C---:B------:R-:W-:Y:S02]  /*0970*/  IMAD R14, R5.reuse, R14, R18 ;  /* 0x0000000e050e7224 */ /* 0x040fe400078e0212 */
[----:B------:R-:W-:Y:S01]  /*0980*/  IMAD.MOV R15, RZ, RZ, -R15 ;  /* 0x000000ffff0f7224 */ /* 0x000fe200078e0a0f */
[C---:B------:R-:W-:Y:S01]  /*0990*/  ISETP.GT.U32.AND P5, PT, R5.reuse, R10, PT ;  /* 0x0000000a0500720c */ /* 0x040fe20003fa4070 */
[----:B------:R-:W-:Y:S01]  /*09a0*/  @!P0 IMAD.IADD R8, R8, 0x1, -R6 ;  /* 0x0000000108088824 */ /* 0x000fe200078e0a06 */
[C---:B------:R-:W-:Y:S01]  /*09b0*/  ISETP.GT.U32.AND P6, PT, R5.reuse, R14, PT ;  /* 0x0000000e0500720c */ /* 0x040fe20003fc4070 */
[C---:B------:R-:W-:Y:S01]  /*09c0*/  IMAD R16, R5.reuse, R15, R20 ;  /* 0x0000000f05107224 */ /* 0x040fe200078e0214 */
[----:B------:R-:W-:Y:S01]  /*09d0*/  ISETP.GE.AND P0, PT, R0, RZ, PT ;  /* 0x000000ff0000720c */ /* 0x000fe20003f06270 */
[C---:B------:R-:W-:Y:S01]  /*09e0*/  IMAD R20, R5.reuse, R24, R23 ;  /* 0x0000001805147224 */ /* 0x040fe200078e0217 */
[----:B------:R-:W-:Y:S01]  /*09f0*/  SHF.R.S32.HI R15, RZ, 0x2, R9 ;  /* 0x00000002ff0f7819 */ /* 0x000fe20000011409 */
[----:B------:R-:W1:Y:S01]  /*0a00*/  LDC R23, c[0x0][0x3a8] ;  /* 0x0000ea00ff177b82 */ /* 0x000e620000000800 */
[----:B------:R-:W-:Y:S01]  /*0a10*/  ISETP.GT.U32.AND P4, PT, R5, R16, PT ;  /* 0x000000100500720c */ /* 0x000fe20003f84070 */
[----:B------:R-:W-:Y:S01]  /*0a20*/  IMAD.SHL.U32 R25, R9, 0x10, RZ ;  /* 0x0000001009197824 */ /* 0x000fe200078e00ff */
[----:B------:R-:W-:Y:S01]  /*0a30*/  ISETP.GT.U32.AND P2, PT, R5, R20, PT ;  /* 0x000000140500720c */ /* 0x000fe20003f44070 */
[----:B------:R-:W-:Y:S01]  /*0a40*/  VIADD R18, R3, 0x30 ;  /* 0x0000003003127836 */ /* 0x000fe20000000000 */
[----:B------:R-:W-:Y:S01]  /*0a50*/  LOP3.LUT R6, R9, 0xc0, RZ, 0xc0, !PT ;  /* 0x000000c009067812 */ /* 0x000fe200078ec0ff */
[--C-:B------:R-:W-:Y:S01]  /*0a60*/  @!P5 IMAD.IADD R10, R10, 0x1, -R5.reuse ;  /* 0x000000010a0ad824 */ /* 0x100fe200078e0a05 */
[----:B------:R-:W-:Y:S01]  /*0a70*/  SGXT R15, R15, 0x1 ;  /* 0x000000010f0f781a */ /* 0x000fe20000000200 */
[--C-:B------:R-:W-:Y:S01]  /*0a80*/  @!P6 IMAD.IADD R14, R14, 0x1, -R5.reuse ;  /* 0x000000010e0ee824 */ /* 0x100fe200078e0a05 */
[----:B------:R-:W-:Y:S01]  /*0a90*/  SHF.R.U32.HI R6, RZ, 0x2, R6 ;  /* 0x00000002ff067819 */ /* 0x000fe20000011606 */
[----:B------:R-:W-:Y:S01]  /*0aa0*/  @!P0 IMAD.MOV R8, RZ, RZ, -R8 ;  /* 0x000000ffff088224 */ /* 0x000fe200078e0a08 */
[C---:B------:R-:W-:Y:S01]  /*0ab0*/  ISETP.GT.U32.AND P6, PT, R5.reuse, R10, PT ;  /* 0x0000000a0500720c */ /* 0x040fe20003fc4070 */
[----:B------:R-:W3:Y:S01]  /*0ac0*/  LDC R24, c[0x0][0x3ac] ;  /* 0x0000eb00ff187b82 */ /* 0x000ee20000000800 */
[----:B------:R-:W-:Y:S01]  /*0ad0*/  ISETP.GT.U32.AND P5, PT, R5, R14, PT ;  /* 0x0000000e0500720c */ /* 0x000fe20003fa4070 */
[--C-:B------:R-:W-:Y:S01]  /*0ae0*/  @!P4 IMAD.IADD R16, R16, 0x1, -R5.reuse ;  /* 0x000000011010c824 */ /* 0x100fe200078e0a05 */
[----:B------:R-:W-:Y:S01]  /*0af0*/  ISETP.GE.AND P0, PT, R22, RZ, PT ;  /* 0x000000ff1600720c */ /* 0x000fe20003f06270 */
[----:B------:R-:W-:Y:S01]  /*0b00*/  @!P2 IMAD.IADD R20, R20, 0x1, -R5 ;  /* 0x000000011414a824 */ /* 0x000fe200078e0a05 */
[----:B------:R-:W-:Y:S01]  /*0b10*/  LOP3.LUT R15, R15, 0x90, RZ, 0xc0, !PT ;  /* 0x000000900f0f7812 */ /* 0x000fe200078ec0ff */
[----:B------:R-:W-:Y:S01]  /*0b20*/  IMAD.IADD R28, R17, 0x1, R28 ;  /* 0x00000001111c7824 */ /* 0x000fe200078e021c */
[----:B------:R-:W-:-:S02]  /*0b30*/  ISETP.GT.U32.AND P2, PT, R5, R16, PT ;  /* 0x000000100500720c */ /* 0x000fc40003f44070 */
[----:B------:R-:W-:Y:S02]  /*0b40*/  ISETP.GT.U32.AND P4, PT, R5, R20, PT ;  /* 0x000000140500720c */ /* 0x000fe40003f84070 */
[----:B------:R-:W-:Y:S01]  /*0b50*/  LOP3.LUT R31, R6, 0x1fe, R7, 0x78, !PT ;  /* 0x000001fe061f7812 */ /* 0x000fe200078e7807 */
[--C-:B------:R-:W-:Y:S01]  /*0b60*/  @!P6 IMAD.IADD R10, R10, 0x1, -R5.reuse ;  /* 0x000000010a0ae824 */ /* 0x100fe200078e0a05 */
[----:B------:R-:W-:Y:S01]  /*0b70*/  ISETP.GE.AND P6, PT, R19, RZ, PT ;  /* 0x000000ff1300720c */ /* 0x000fe20003fc6270 */
[--C-:B------:R-:W-:Y:S01]  /*0b80*/  @!P5 IMAD.IADD R14, R14, 0x1, -R5.reuse ;  /* 0x000000010e0ed824 */ /* 0x100fe200078e0a05 */
[----:B------:R-:W-:Y:S01]  /*0b90*/  ISETP.GE.AND P5, PT, R21, RZ, PT ;  /* 0x000000ff1500720c */ /* 0x000fe20003fa6270 */
[----:B------:R-:W-:Y:S01]  /*0ba0*/  @!P0 IMAD.MOV R10, RZ, RZ, -R10 ;  /* 0x000000ffff0a8224 */ /* 0x000fe200078e0a0a */
[----:B------:R-:W-:Y:S01]  /*0bb0*/  LOP3.LUT R6, R15, 0x60, R26, 0xf8, !PT ;  /* 0x000000600f067812 */ /* 0x000fe200078ef81a */
[-C--:B-1----:R-:W-:Y:S01]  /*0bc0*/  IMAD R18, R18, R23.reuse, RZ ;  /* 0x0000001712127224 */ /* 0x082fe200078e02ff */
[----:B------:R-:W-:Y:S01]  /*0bd0*/  LOP3.LUT R29, R25, 0x100, RZ, 0xc0, !PT ;  /* 0x00000100191d7812 */ /* 0x000fe200078ec0ff */
[----:B------:R-:W-:Y:S01]  /*0be0*/  @!P2 IMAD.IADD R16, R16, 0x1, -R5 ;  /* 0x000000011010a824 */ /* 0x000fe200078e0a05 */
[----:B------:R-:W-:Y:S01]  /*0bf0*/  LOP3.LUT R6, R6, 0x10, R7, 0x78, !PT ;  /* 0x0000001006067812 */ /* 0x000fe200078e7807 */
[----:B------:R-:W-:Y:S01]  /*0c00*/  @!P4 IMAD.IADD R20, R20, 0x1, -R5 ;  /* 0x000000011414c824 */ /* 0x000fe200078e0a05 */
[----:B------:R-:W-:Y:S01]  /*0c10*/  SGXT R11, R11, 0x1 ;  /* 0x000000010b0b781a */ /* 0x000fe20000000200 */
[----:B------:R-:W-:Y:S01]  /*0c20*/  IMAD R21, R4, R23, RZ ;  /* 0x0000001704157224 */ /* 0x000fe200078e02ff */
[----:B------:R-:W-:Y:S01]  /*0c30*/  @!P3 LOP3.LUT R8, RZ, R12, RZ, 0x33, !PT ;  /* 0x0000000cff08b212 */ /* 0x000fe200078e33ff */
[----:B------:R-:W-:Y:S01]  /*0c40*/  @!P6 IMAD.MOV R14, RZ, RZ, -R14 ;  /* 0x000000ffff0ee224 */ /* 0x000fe200078e0a0e */
[----:B------:R-:W-:Y:S01]  /*0c50*/  ISETP.NE.AND P2, PT, R13, RZ, PT ;  /* 0x000000ff0d00720c */ /* 0x000fe20003f45270 */
[----:B------:R-:W-:Y:S01]  /*0c60*/  @!P5 IMAD.MOV R16, RZ, RZ, -R16 ;  /* 0x000000ffff10d224 */ /* 0x000fe200078e0a10 */
[----:B------:R-:W-:Y:S01]  /*0c70*/  IADD3 R29, PT, PT, R6, UR4, R29 ;  /* 0x00000004061d7c10 */ /* 0x000fe2000fffe01d */
[----:B------:R-:W-:Y:S01]  /*0c80*/  @!P1 IMAD.MOV R20, RZ, RZ, -R20 ;  /* 0x000000ffff149224 */ /* 0x000fe200078e0a14 */
[----:B------:R-:W-:Y:S01]  /*0c90*/  LOP3.LUT R13, RZ, R13, RZ, 0x33, !PT ;  /* 0x0000000dff0d7212 */ /* 0x000fe200078e33ff */
[----:B----4-:R-:W-:Y:S01]  /*0ca0*/  IMAD R8, R8, UR8, RZ ;  /* 0x0000000808087c24 */ /* 0x010fe2000f8e02ff */
[----:B------:R-:W-:-:S02]  /*0cb0*/  LOP3.LUT R12, R4, 0x20, RZ, 0xfc, !PT ;  /* 0x00000020040c7812 */ /* 0x000fc400078efcff */
[----:B------:R-:W-:Y:S01]  /*0cc0*/  LOP3.LUT R32, R11, 0x90, RZ, 0xc0, !PT ;  /* 0x000000900b207812 */ /* 0x000fe200078ec0ff */
[----:B------:R-:W-:Y:S01]  /*0cd0*/  IMAD.WIDE R44, R8, 0x2, RZ ;  /* 0x00000002082c7825 */ /* 0x000fe200078e02ff */
[----:B------:R-:W-:Y:S02]  /*0ce0*/  LOP3.LUT R6, R4, 0x10, RZ, 0xfc, !PT ;  /* 0x0000001004067812 */ /* 0x000fe400078efcff */
[C---:B------:R-:W-:Y:S01]  /*0cf0*/  SEL R10, R13.reuse, R10, !P2 ;  /* 0x0000000a0d0a7207 */ /* 0x040fe20005000000 */
[-C--:B------:R-:W-:Y:S01]  /*0d00*/  IMAD R12, R12, R23.reuse, RZ ;  /* 0x000000170c0c7224 */ /* 0x080fe200078e02ff */
[C---:B------:R-:W-:Y:S02]  /*0d10*/  SEL R14, R13.reuse, R14, !P2 ;  /* 0x0000000e0d0e7207 */ /* 0x040fe40005000000 */
[C---:B------:R-:W-:Y:S01]  /*0d20*/  SEL R16, R13.reuse, R16, !P2 ;  /* 0x000000100d107207 */ /* 0x040fe20005000000 */
[----:B0-----:R-:W-:Y:S01]  /*0d30*/  IMAD R10, R10, UR5, RZ ;  /* 0x000000050a0a7c24 */ /* 0x001fe2000f8e02ff */
[----:B------:R-:W-:Y:S01]  /*0d40*/  LOP3.LUT R32, R32, 0x17e, R7, 0x78, !PT ;  /* 0x0000017e20207812 */ /* 0x000fe200078e7807 */
[----:B------:R-:W-:Y:S01]  /*0d50*/  IMAD R7, R6, R23, RZ ;  /* 0x0000001706077224 */ /* 0x000fe200078e02ff */
[----:B------:R-:W-:Y:S01]  /*0d60*/  SEL R13, R13, R20, !P2 ;  /* 0x000000140d0d7207 */ /* 0x000fe20005000000 */
[----:B------:R-:W-:Y:S01]  /*0d70*/  IMAD R14, R14, UR5, RZ ;  /* 0x000000050e0e7c24 */ /* 0x000fe2000f8e02ff */
[----:B--2---:R-:W-:Y:S01]  /*0d80*/  LEA R4, P2, R12, UR12, 0x1 ;  /* 0x0000000c0c047c11 */ /* 0x004fe2000f8408ff */
[----:B------:R-:W-:Y:S01]  /*0d90*/  IMAD R16, R16, UR5, RZ ;  /* 0x0000000510107c24 */ /* 0x000fe2000f8e02ff */
[----:B------:R-:W-:Y:S01]  /*0da0*/  LEA R3, P1, R18, UR12, 0x1 ;  /* 0x0000000c12037c11 */ /* 0x000fe2000f8208ff */
[----:B------:R-:W-:Y:S01]  /*0db0*/  IMAD R13, R13, UR5, RZ ;  /* 0x000000050d0d7c24 */ /* 0x000fe2000f8e02ff */
[----:B------:R-:W-:Y:S01]  /*0dc0*/  LEA R20, P3, R7, UR12, 0x1 ;  /* 0x0000000c07147c11 */ /* 0x000fe2000f8608ff */
[----:B------:R-:W-:Y:S01]  /*0dd0*/  IMAD.SHL.U32 R23, R23, 0x40, RZ ;  /* 0x0000004017177824 */ /* 0x000fe200078e00ff */
[----:B------:R-:W-:Y:S01]  /*0de0*/  LEA.HI.X.SX32 R6, R12, UR13, 0x1, P2 ;  /* 0x0000000d0c067c11 */ /* 0x000fe200090f0eff */
[----:B------:R-:W0:Y:S01]  /*0df0*/  LDCU UR5, c[0x0][0x3a0] ;  /* 0x00007400ff0577ac */ /* 0x000e220008000800 */
[----:B------:R-:W-:-:S02]  /*0e00*/  LOP3.LUT R9, R9, 0x3f, RZ, 0xc0, !PT ;  /* 0x0000003f09097812 */ /* 0x000fc400078ec0ff */
[----:B------:R-:W-:Y:S02]  /*0e10*/  LEA.HI.X.SX32 R5, R18, UR13, 0x1, P1 ;  /* 0x0000000d12057c11 */ /* 0x000fe400088f0eff */
[----:B------:R-:W-:Y:S01]  /*0e20*/  LEA.HI.X.SX32 R7, R7, UR13, 0x1, P3 ;  /* 0x0000000d07077c11 */ /* 0x000fe200098f0eff */
[----:B---3--:R-:W-:Y:S01]  /*0e30*/  IMAD R34, R9, R24, RZ ;  /* 0x0000001809227224 */ /* 0x008fe200078e02ff */
[----:B------:R-:W-:Y:S01]  /*0e40*/  LEA R40, P2, R14, UR14, 0x1 ;  /* 0x0000000e0e287c11 */ /* 0x000fe2000f8408ff */
[----:B------:R-:W-:Y:S01]  /*0e50*/  IMAD.SHL.U32 R24, R24, 0x40, RZ ;  /* 0x0000004018187824 */ /* 0x000fe200078e00ff */
[----:B------:R-:W-:Y:S02]  /*0e60*/  LEA R36, P4, R13, UR14, 0x1 ;  /* 0x0000000e0d247c11 */ /* 0x000fe4000f8808ff */
[----:B------:R-:W-:Y:S02]  /*0e70*/  LEA R22, P0, R21, UR12, 0x1 ;  /* 0x0000000c15167c11 */ /* 0x000fe4000f8008ff */
[----:B------:R-:W-:-:S02]  /*0e80*/  LEA R42, P1, R10, UR14, 0x1 ;  /* 0x0000000e0a2a7c11 */ /* 0x000fc4000f8208ff */
[----:B------:R-:W-:Y:S02]  /*0e90*/  LEA R38, P3, R16, UR14, 0x1 ;  /* 0x0000000e10267c11 */ /* 0x000fe4000f8608ff */
[----:B------:R-:W-:Y:S02]  /*0ea0*/  LEA.HI.X.SX32 R41, R14, UR15, 0x1, P2 ;  /* 0x0000000f0e297c11 */ /* 0x000fe400090f0eff */
[----:B------:R-:W-:Y:S02]  /*0eb0*/  CS2R R14, SRZ ;  /* 0x00000000000e7805 */ /* 0x000fe4000001ff00 */
[----:B------:R-:W-:Y:S02]  /*0ec0*/  LEA.HI.X.SX32 R18, R13, UR15, 0x1, P4 ;  /* 0x0000000f0d127c11 */ /* 0x000fe4000a0f0eff */
[----:B------:R-:W-:Y:S02]  /*0ed0*/  CS2R R12, SRZ ;  /* 0x00000000000c7805 */ /* 0x000fe4000001ff00 */
[----:B------:R-:W-:-:S02]  /*0ee0*/  LEA.HI.X.SX32 R43, R10, UR15, 0x1, P1 ;  /* 0x0000000f0a2b7c11 */ /* 0x000fc400088f0eff */
[----:B------:R-:W-:Y:S02]  /*0ef0*/  LEA.HI.X.SX32 R39, R16, UR15, 0x1, P3 ;  /* 0x0000000f10277c11 */ /* 0x000fe400098f0eff */
[----:B------:R-:W-:Y:S02]  /*0f00*/  LEA.HI.X.SX32 R21, R21, UR13, 0x1, P0 ;  /* 0x0000000d15157c11 */ /* 0x000fe400080f0eff */
[----:B------:R-:W-:Y:S02]  /*0f10*/  LOP3.LUT R26, R26, 0x60, RZ, 0xc0, !PT ;  /* 0x000000601a1a7812 */ /* 0x000fe400078ec0ff */
[----:B------:R-:W-:Y:S02]  /*0f20*/  LOP3.LUT R30, R31, 0x40, RZ, 0x3c, !PT ;  /* 0x000000401f1e7812 */ /* 0x000fe400078e3cff */
[----:B0-----:R-:W-:-:S07]  /*0f30*/  LOP3.LUT R27, R28, 0x40, RZ, 0x3c, !PT ;  /* 0x000000401c1b7812 */ /* 0x001fce00078e3cff */
.L_x_1:
[----:B------:R-:W0:Y:S01]  /*0f40*/  S2R R16, SR_TID.X ;  /* 0x0000000000107919 */ /* 0x000e220000002100 */
[----:B------:R-:W-:Y:S02]  /*0f50*/  IADD3 R10, P1, PT, R44, R22, RZ ;  /* 0x000000162c0a7210 */ /* 0x000fe40007f3e0ff */
[----:B------:R-:W-:-:S03]  /*0f60*/  PRMT R37, RZ, 0x7610, R37 ;  /* 0x00007610ff257816 */ /* 0x000fc60000000025 */
[----:B------:R-:W-:Y:S01]  /*0f70*/  IMAD.X R11, R45, 0x1, R21, P1 ;  /* 0x000000012d0b7824 */ /* 0x000fe200008e0615 */
[----:B0-----:R-:W-:-:S04]  /*0f80*/  SHF.R.U32.HI R8, RZ, 0x4, R16 ;  /* 0x00000004ff087819 */ /* 0x001fc80000011610 */
[----:B------:R-:W-:-:S04]  /*0f90*/  SGXT.U32 R8, R8, 0x4 ;  /* 0x000000040808781a */ /* 0x000fc80000000000 */
[C---:B------:R-:W-:Y:S02]  /*0fa0*/  ISETP.GE.AND P0, PT, R8.reuse, UR5, PT ;  /* 0x0000000508007c0c */ /* 0x040fe4000bf06270 */
[----:B------:R-:W-:-:S04]  /*0fb0*/  LOP3.LUT R9, R8, 0x10, RZ, 0xfc, !PT ;  /* 0x0000001008097812 */ /* 0x000fc800078efcff */
[----:B------:R-:W-:Y:S02]  /*0fc0*/  ISETP.GE.AND P1, PT, R9, UR5, PT ;  /* 0x0000000509007c0c */ /* 0x000fe4000bf26270 */
[----:B------:R-:W-:-:S05]  /*0fd0*/  LOP3.LUT R9, R8, 0x20, RZ, 0xfc, !PT ;  /* 0x0000002008097812 */ /* 0x000fca00078efcff */
[----:B------:R0:W2:Y:S01]  /*0fe0*/  @!P0 LDG.E.U16 R37, desc[UR6][R10.64] ;  /* 0x000000060a258981 */ /* 0x0000a2000c1e1500 */
[----:B------:R-:W-:Y:S02]  /*0ff0*/  IADD3 R8, P0, PT, R44, R20, RZ ;  /* 0x000000142c087210 */ /* 0x000fe40007f1e0ff */
[----:B------:R-:W-:Y:S02]  /*1000*/  ISETP.GE.AND P2, PT, R9, UR5, PT ;  /* 0x0000000509007c0c */ /* 0x000fe4000bf46270 */
[----:B------:R-:W-:Y:S01]  /*1010*/  PRMT R19, RZ, 0x7610, R19 ;  /* 0x00007610ff137816 */ /* 0x000fe20000000013 */
[----:B------:R-:W-:Y:S01]  /*1020*/  IMAD.X R9, R45, 0x1, R7, P0 ;  /* 0x000000012d097824 */ /* 0x000fe200000e0607 */
[----:B0-----:R-:W-:-:S04]  /*1030*/  SHF.R.U32.HI R10, RZ, 0x4, R16 ;  /* 0x00000004ff0a7819 */ /* 0x001fc80000011610 */
[----:B------:R0:W3:Y:S01]  /*1040*/  @!P1 LDG.E.U16 R19, desc[UR6][R8.64] ;  /* 0x0000000608139981 */ /* 0x0000e2000c1e1500 */
[----:B------:R-:W-:Y:S01]  /*1050*/  PRMT R17, RZ, 0x7610, R17 ;  /* 0x00007610ff117816 */ /* 0x000fe20000000011 */
[----:B------:R-:W-:Y:S01]  /*1060*/  VIADD R10, R10, 0x30 ;  /* 0x000000300a0a7836 */ /* 0x000fe20000000000 */
[----:B0-----:R-:W-:-:S04]  /*1070*/  IADD3 R8, P0, PT, R44, R4, RZ ;  /* 0x000000042c087210 */ /* 0x001fc80007f1e0ff */
[----:B------:R-:W-:Y:S01]  /*1080*/  ISETP.GE.AND P1, PT, R10, UR5, PT ;  /* 0x000000050a007c0c */ /* 0x000fe2000bf26270 */
[C---:B------:R-:W-:Y:S01]  /*1090*/  IMAD.X R9, R45.reuse, 0x1, R6, P0 ;  /* 0x000000012d097824 */ /* 0x040fe200000e0606 */
[----:B------:R-:W-:Y:S02]  /*10a0*/  IADD3 R10, P0, PT, R44, R3, RZ ;  /* 0x000000032c0a7210 */ /* 0x000fe40007f1e0ff */
[----:B------:R-:W-:Y:S02]  /*10b0*/  PRMT R35, RZ, 0x7610, R35 ;  /* 0x00007610ff237816 */ /* 0x000fe40000000023 */
[----:B------:R-:W4:Y:S01]  /*10c0*/  @!P2 LDG.E.U16 R17, desc[UR6][R8.64] ;  /* 0x000000060811a981 */ /* 0x000f22000c1e1500 */
[----:B------:R-:W-:-:S06]  /*10d0*/  IMAD.X R11, R45, 0x1, R5, P0 ;  /* 0x000000012d0b7824 */ /* 0x000fcc00000e0605 */
[----:B------:R0:W5:Y:S01]  /*10e0*/  @!P1 LDG.E.U16 R35, desc[UR6][R10.64] ;  /* 0x000000060a239981 */ /* 0x000162000c1e1500 */
[----:B------:R-:W-:Y:S01]  /*10f0*/  LOP3.LUT R16, R16, 0x3f, RZ, 0xc0, !PT ;  /* 0x0000003f10107812 */ /* 0x000fe200078ec0ff */
[----:B------:R-:W-:Y:S03]  /*1100*/  BAR.SYNC.DEFER_BLOCKING 0x0 ;  /* 0x0000000000007b1d */ /* 0x000fe60000010000 */
[----:B------:R-:W-:Y:S02]  /*1110*/  ISETP.GE.AND P0, PT, R16, UR5, PT ;  /* 0x0000000510007c0c */ /* 0x000fe4000bf06270 */
[----:B------:R-:W-:Y:S02]  /*1120*/  PRMT R16, RZ, 0x7610, R16 ;  /* 0x00007610ff107816 */ /* 0x000fe40000000010 */
[----:B0-----:R-:W-:Y:S02]  /*1130*/  PRMT R11, RZ, 0x7610, R11 ;  /* 0x00007610ff0b7816 */ /* 0x001fe4000000000b */
[----:B------:R-:W-:Y:S01]  /*1140*/  PRMT R10, RZ, 0x7610, R10 ;  /* 0x00007610ff0a7816 */ /* 0x000fe2000000000a */
[----:B--2---:R0:W-:Y:S02]  /*1150*/  STS.U16 [R32+UR4], R37 ;  /* 0x0000002520007988 */ /* 0x0041e40008000404 */
[----:B0-----:R-:W-:-:S02]  /*1160*/  IMAD.MOV.U32 R37, RZ, RZ, R18 ;  /* 0x000000ffff257224 */ /* 0x001fc400078e0012 */
[----:B------:R-:W-:-:S05]  /*1170*/  IMAD.WIDE R8, R34, 0x2, R36 ;  /* 0x0000000222087825 */ /* 0x000fca00078e0224 */
[----:B------:R0:W2:Y:S04]  /*1180*/  @!P0 LDG.E.U16 R16, desc[UR6][R8.64] ;  /* 0x0000000608108981 */ /* 0x0000a8000c1e1500 */
[----:B---3--:R1:W-:Y:S01]  /*1190*/  STS.U16 [R32+UR4+0x200], R19 ;  /* 0x0002001320007988 */ /* 0x0083e20008000404 */
[----:B0-----:R-:W-:-:S04]  /*11a0*/  IMAD.WIDE R8, R34, 0x2, R38 ;  /* 0x0000000222087825 */ /* 0x001fc800078e0226 */
[C---:B-1----:R-:W-:Y:S01]  /*11b0*/  IMAD.WIDE R18, R34.reuse, 0x2, R40 ;  /* 0x0000000222127825 */ /* 0x042fe200078e0228 */
[----:B------:R0:W3:Y:S04]  /*11c0*/  @!P0 LDG.E.U16 R11, desc[UR6][R8.64] ;  /* 0x00000006080b8981 */ /* 0x0000e8000c1e1500 */
[----:B-----5:R1:W-:Y:S04]  /*11d0*/  STS.U16 [R32+UR4+0x600], R35 ;  /* 0x0006002320007988 */ /* 0x0203e80008000404 */
[----:B------:R-:W5:Y:S01]  /*11e0*/  @!P0 LDG.E.U16 R10, desc[UR6][R18.64] ;  /* 0x00000006120a8981 */ /* 0x000f62000c1e1500 */
[----:B0-----:R-:W-:-:S03]  /*11f0*/  IMAD.WIDE R8, R34, 0x2, R42 ;  /* 0x0000000222087825 */ /* 0x001fc600078e022a */
[----:B----4-:R-:W-:Y:S01]  /*1200*/  STS.U16 [R32+UR4+0x400], R17 ;  /* 0x0004001120007988 */ /* 0x010fe20008000404 */
[----:B-1----:R-:W-:-:S06]  /*1210*/  PRMT R35, RZ, 0x7610, R35 ;  /* 0x00007610ff237816 */ /* 0x002fcc0000000023 */
[----:B------:R-:W4:Y:S01]  /*1220*/  @!P0 LDG.E.U16 R35, desc[UR6][R8.64] ;  /* 0x0000000608238981 */ /* 0x000f22000c1e1500 */
[----:B------:R-:W-:-:S05]  /*1230*/  VIADD R33, R33, 0xffffffff ;  /* 0xffffffff21217836 */ /* 0x000fca0000000000 */
[----:B------:R-:W-:Y:S01]  /*1240*/  ISETP.NE.U32.AND P0, PT, R33, RZ, PT ;  /* 0x000000ff2100720c */ /* 0x000fe20003f05070 */
[----:B------:R-:W-:Y:S01]  /*1250*/  IMAD.WIDE R36, R24, 0x2, R36 ;  /* 0x0000000218247825 */ /* 0x000fe200078e0224 */
[----:B------:R-:W-:-:S03]  /*1260*/  UIADD3 UR5, UPT, UPT, UR5, -0x40, URZ ;  /* 0xffffffc005057890 */ /* 0x000fc6000fffe0ff */
[----:B------:R-:W-:-:S04]  /*1270*/  IMAD.WIDE R42, R24, 0x2, R42 ;  /* 0x00000002182a7825 */ /* 0x000fc800078e022a */
[----:B------:R-:W-:-:S04]  /*1280*/  IMAD.WIDE R40, R24, 0x2, R40 ;  /* 0x0000000218287825 */ /* 0x000fc800078e0228 */
[----:B------:R-:W-:-:S04]  /*1290*/  IMAD.WIDE R38, R24, 0x2, R38 ;  /* 0x0000000218267825 */ /* 0x000fc800078e0226 */
[----:B------:R-:W-:Y:S01]  /*12a0*/  IMAD.WIDE R44, R23, 0x2, R44 ;  /* 0x00000002172c7825 */ /* 0x000fe200078e022c */
[----:B--2---:R-:W-:Y:S04]  /*12b0*/  STS.U16 [R31+UR4+0x800], R16 ;  /* 0x000800101f007988 */ /* 0x004fe80008000404 */
[----:B-----5:R-:W-:Y:S04]  /*12c0*/  STS.U16 [R31+UR4+0xc00], R10 ;  /* 0x000c000a1f007988 */ /* 0x020fe80008000404 */
[----:B---3--:R-:W-:Y:S04]  /*12d0*/  STS.U16 [R30+UR4+0xa00], R11 ;  /* 0x000a000b1e007988 */ /* 0x008fe80008000404 */
[----:B----4-:R-:W-:Y:S01]  /*12e0*/  STS.U16 [R30+UR4+0xe00], R35 ;  /* 0x000e00231e007988 */ /* 0x010fe20008000404 */
[----:B------:R-:W-:Y:S06]  /*12f0*/  BAR.SYNC.DEFER_BLOCKING 0x0 ;  /* 0x0000000000007b1d */ /* 0x000fec0000010000 */
[----:B------:R-:W-:Y:S04]  /*1300*/  LDSM.16.MT88.4 R16, [R29] ;  /* 0x000000001d10783b */ /* 0x000fe80000004200 */
[----:B------:R-:W0:Y:S02]  /*1310*/  LDSM.16.M88.4 R8, [R28+UR4+0x800] ;  /* 0x000800041c08783b */ /* 0x000e240008000200 */
[----:B0-----:R-:W-:Y:S02]  /*1320*/  HMMA.16816.F32.BF16 R16, R16, R8, R12 ;  /* 0x000000081010723c */ /* 0x001fe4000004180c */
[----:B------:R-:W0:-:S15]  /*1330*/  LDSM.16.MT88.4 R12, [R29+0x200] ;  /* 0x000200001d0c783b */ /* 0x000e1e0000004200 */
[----:B------:R-:W-:-:S03]  /*1340*/  NOP ;  /* 0x0000000000007918 */ /* 0x000fc60000000000 */
[----:B0-----:R-:W-:Y:S01]  /*1350*/  HMMA.16816.F32.BF16 R16, R12, R10, R16 ;  /* 0x0000000a0c10723c */ /* 0x001fe20000041810 */
[----:B------:R-:W-:Y:S04]  /*1360*/  LDSM.16.MT88.4 R8, [R29+0x400] ;  /* 0x000400001d08783b */ /* 0x000fe80000004200 */
[----:B------:R-:W0:-:S15]  /*1370*/  LDSM.16.M88.4 R12, [R27+UR4+0x800] ;  /* 0x000800041b0c783b */ /* 0x000e1e0008000200 */
[----:B0-----:R-:W-:Y:S01]  /*1380*/  HMMA.16816.F32.BF16 R8, R8, R12, R16 ;  /* 0x0000000c0808723c */ /* 0x001fe20000041810 */
[----:B------:R-:W0:-:S15]  /*1390*/  LDSM.16.MT88.4 R16, [R29+0x600] ;  /* 0x000600001d10783b */ /* 0x000e1e0000004200 */
[----:B------:R-:W-:-:S04]  /*13a0*/  NOP ;  /* 0x0000000000007918 */ /* 0x000fc80000000000 */
[----:B0-----:R-:W-:Y:S01]  /*13b0*/  HMMA.16816.F32.BF16 R12, R16, R14, R8 ;  /* 0x0000000e100c723c */ /* 0x001fe20000041808 */
[----:B------:R-:W-:Y:S01]  /*13c0*/  IMAD.MOV.U32 R18, RZ, RZ, R37 ;  /* 0x000000ffff127224 */ /* 0x000fe200078e0025 */
[----:B------:R-:W-:-:S03]  /*13d0*/  NOP ;  /* 0x0000000000007918 */ /* 0x000fc60000000000 */
[----:B------:R-:W-:-:S15]  /*13e0*/  @P0 BRA `(.L_x_1) ;  /* 0xfffffff800d40947 */ /* 0x000fde000383ffff */
[----:B------:R-:W-:Y:S02]  /*13f0*/  F2FP.BF16.F32.PACK_AB R14, R15, R14 ;  /* 0x0000000e0f0e723e */ /* 0x000fe400000010ff */
[----:B------:R-:W-:-:S07]  /*1400*/  F2FP.BF16.F32.PACK_AB R5, R13, R12 ;  /* 0x0000000c0d05723e */ /* 0x000fce00000010ff */
.L_x_0:
[----:B------:R-:W0:Y:S01]  /*1410*/  S2R R3, SR_TID.X ;  /* 0x0000000000037919 */ /* 0x000e220000002100 */
[----:B------:R-:W1:Y:S01]  /*1420*/  S2UR UR5, SR_CgaCtaId ;  /* 0x00000000000579c3 */ /* 0x000e620000008800 */
[----:B------:R-:W-:Y:S01]  /*1430*/  UMOV UR4, 0x400 ;  /* 0x0000040000047882 */ /* 0x000fe20000000000 */
[----:B------:R-:W-:-:S06]  /*1440*/  PRMT R13, R5, 0x7610, R13 ;  /* 0x00007610050d7816 */ /* 0x000fcc000000000d */
[----:B------:R-:W-:Y:S01]  /*1450*/  BAR.SYNC.DEFER_BLOCKING 0x0 ;  /* 0x0000000000007b1d */ /* 0x000fe20000010000 */
[----:B------:R-:W-:Y:S02]  /*1460*/  PRMT R8, R5, 0x7632, R8 ;  /* 0x0000763205087816 */ /* 0x000fe40000000008 */
[----:B------:R-:W-:-:S03]  /*1470*/  LOP3.LUT R25, R25, 0x180, RZ, 0xc0, !PT ;  /* 0x0000018019197812 */ /* 0x000fc600078ec0ff */
[----:B------:R-:W2:Y:S01]  /*1480*/  LDCU.128 UR12, c[0x0][0x390] ;  /* 0x00007200ff0c77ac */ /* 0x000ea20008000c00 */
[----:B------:R-:W3:Y:S01]  /*1490*/  LDCU UR8, c[0x0][0x3b4] ;  /* 0x00007680ff0877ac */ /* 0x000ee20008000800 */
[----:B------:R-:W4:Y:S01]  /*14a0*/  LDCU UR9, c[0x0][0x3b8] ;  /* 0x00007700ff0977ac */ /* 0x000f220008000800 */
[----:B-1----:R-:W-:Y:S01]  /*14b0*/  ULEA UR4, UR5, UR4, 0x18 ;  /* 0x0000000405047291 */ /* 0x002fe2000f8ec0ff */
[--C-:B0-----:R-:W-:Y:S01]  /*14c0*/  LOP3.LUT R26, R26, 0x1c, R3.reuse, 0xf8, !PT ;  /* 0x0000001c1a1a7812 */ /* 0x101fe200078ef803 */
[----:B------:R-:W-:Y:S01]  /*14d0*/  IMAD.SHL.U32 R6, R3, 0x4, RZ ;  /* 0x0000000403067824 */ /* 0x000fe200078e00ff */
[--C-:B------:R-:W-:Y:S02]  /*14e0*/  SHF.R.U32.HI R9, RZ, 0x4, R3.reuse ;  /* 0x00000004ff097819 */ /* 0x100fe40000011603 */
[----:B------:R-:W-:Y:S02]  /*14f0*/  SHF.R.U32.HI R7, RZ, 0x4, R3 ;  /* 0x00000004ff077819 */ /* 0x000fe40000011603 */
[----:B------:R-:W-:-:S02]  /*1500*/  LOP3.LUT R26, R26, 0x2, R9, 0xf8, !PT ;  /* 0x000000021a1a7812 */ /* 0x000fc400078ef809 */
[----:B------:R-:W-:Y:S02]  /*1510*/  PRMT R9, R14, 0x7632, R9 ;  /* 0x000076320e097816 */ /* 0x000fe40000000009 */
[----:B------:R-:W-:Y:S01]  /*1520*/  LOP3.LUT R4, R26, 0x40, RZ, 0x3c, !PT ;  /* 0x000000401a047812 */ /* 0x000fe200078e3cff */
[----:B------:R-:W-:Y:S01]  /*1530*/  STS.U16 [R26+UR4], R13 ;  /* 0x0000000d1a007988 */ /* 0x000fe20008000404 */
[----:B------:R-:W-:Y:S02]  /*1540*/  SGXT.U32 R7, R7, 0x4 ;  /* 0x000000040707781a */ /* 0x000fe40000000000 */
[----:B------:R-:W-:Y:S01]  /*1550*/  LOP3.LUT R6, R25, 0x7c, R6, 0xf8, !PT ;  /* 0x0000007c19067812 */ /* 0x000fe200078ef806 */
[----:B------:R0:W-:Y:S01]  /*1560*/  STS.U16 [R4+UR4+0x100], R8 ;  /* 0x0001000804007988 */ /* 0x0001e20008000404 */
[----:B------:R-:W-:Y:S02]  /*1570*/  LOP3.LUT R2, R2, R7, RZ, 0xfc, !PT ;  /* 0x0000000702027212 */ /* 0x000fe400078efcff */
[----:B------:R-:W-:-:S02]  /*1580*/  LOP3.LUT R7, R6, 0x60, R3, 0x78, !PT ;  /* 0x0000006006077812 */ /* 0x000fc400078e7803 */
[C---:B--2---:R-:W-:Y:S02]  /*1590*/  ISETP.GE.AND P0, PT, R2.reuse, UR15, PT ;  /* 0x0000000f02007c0c */ /* 0x044fe4000bf06270 */
[----:B------:R-:W-:Y:S01]  /*15a0*/  SHF.R.U32.HI R5, RZ, 0x6, R3 ;  /* 0x00000006ff057819 */ /* 0x000fe20000011603 */
[----:B----4-:R-:W-:Y:S01]  /*15b0*/  IMAD R3, R2, UR9, RZ ;  /* 0x0000000902037c24 */ /* 0x010fe2000f8e02ff */
[C---:B------:R-:W-:Y:S01]  /*15c0*/  ISETP.LT.AND P0, PT, R0.reuse, UR14, !P0 ;  /* 0x0000000e00007c0c */ /* 0x040fe2000c701270 */
[----:B---3--:R-:W-:Y:S01]  /*15d0*/  IMAD R0, R0, UR8, RZ ;  /* 0x0000000800007c24 */ /* 0x008fe2000f8e02ff */
[C---:B0-----:R-:W-:Y:S02]  /*15e0*/  LOP3.LUT R4, R26.reuse, 0x20, RZ, 0x3c, !PT ;  /* 0x000000201a047812 */ /* 0x041fe400078e3cff */
[----:B------:R-:W-:Y:S01]  /*15f0*/  LOP3.LUT R26, R26, 0x60, RZ, 0x3c, !PT ;  /* 0x000000601a1a7812 */ /* 0x000fe200078e3cff */
[----:B------:R-:W-:Y:S01]  /*1600*/  IMAD.SHL.U32 R2, R0, 0x2, RZ ;  /* 0x0000000200027824 */ /* 0x000fe200078e00ff */
[----:B------:R-:W-:Y:S01]  /*1610*/  LOP3.LUT R6, R5, 0x2, RZ, 0xc0, !PT ;  /* 0x0000000205067812 */ /* 0x000fe200078ec0ff */
[----:B------:R0:W-:Y:S01]  /*1620*/  STS.U16 [R4+UR4+0x80], R14 ;  /* 0x0000800e04007988 */ /* 0x0001e20008000404 */
[----:B------:R-:W-:-:S02]  /*1630*/  IMAD.SHL.U32 R5, R3, 0x2, RZ ;  /* 0x0000000203057824 */ /* 0x000fc400078e00ff */
[----:B------:R-:W-:Y:S01]  /*1640*/  IMAD.HI R0, R0, 0x2, RZ ;  /* 0x0000000200007827 */ /* 0x000fe200078e02ff */
[----:B------:R0:W-:Y:S01]  /*1650*/  STS.U16 [R26+UR4+0x180], R9 ;  /* 0x000180091a007988 */ /* 0x0001e20008000404 */
[----:B------:R-:W-:Y:S02]  /*1660*/  IADD3 R6, PT, PT, R7, UR4, R6 ;  /* 0x0000000407067c10 */ /* 0x000fe4000fffe006 */
[----:B------:R-:W-:Y:S01]  /*1670*/  IMAD.HI R3, R3, 0x2, RZ ;  /* 0x0000000203037827 */ /* 0x000fe200078e02ff */
[----:B------:R-:W-:Y:S01]  /*1680*/  BAR.SYNC.DEFER_BLOCKING 0x0 ;  /* 0x0000000000007b1d */ /* 0x000fe20000010000 */
[----:B------:R-:W-:-:S04]  /*1690*/  IADD3 R2, P1, P2, R5, UR12, R2 ;  /* 0x0000000c05027c10 */ /* 0x000fc8000fa3e002 */
[----:B------:R-:W-:Y:S01]  /*16a0*/  IADD3.X R3, PT, PT, R3, UR13, R0, P1, P2 ;  /* 0x0000000d03037c10 */ /* 0x000fe20008fe4400 */
[----:B0-----:R-:W-:Y:S08]  /*16b0*/  @!P0 EXIT ;  /* 0x000000000000894d */ /* 0x001ff00003800000 */
[----:B------:R-:W0:Y:S04]  /*16c0*/  LDS.U16 R5, [R6] ;  /* 0x0000000006057984 */ /* 0x000e280000000400 */
[----:B0-----:R-:W-:Y:S01]  /*16d0*/  STG.E.U16 desc[UR6][R2.64], R5 ;  /* 0x0000000502007986 */ /* 0x001fe2000c101506 */
[----:B------:R-:W-:Y:S05]  /*16e0*/  EXIT ;  /* 0x000000000000794d */ /* 0x000fea0003800000 */
.L_x_2:
[----:B------:R-:W-:-:S00]  /*16f0*/  BRA `(.L_x_2) ;  /* 0xfffffffc00fc7947 */ /* 0x000fc0000383ffff */
[----:B------:R-:W-:-:S00]  /*1700*/  NOP ;  /* 0x0000000000007918 */ /* 0x000fc00000000000 */
[----:B------:R-:W-:-:S00]  /*1710*/  NOP ;  /* 0x0000000000007918 */ /* 0x000fc00000000000 */
[----:B------:R-:W-:-:S00]  /*1720*/  NOP ;  /* 0x0000000000007918 */ /* 0x000fc00000000000 */
[----:B------:R-:W-:-:S00]  /*1730*/  NOP ;  /* 0x0000000000007918 */ /* 0x000fc00000000000 */
[----:B------:R-:W-:-:S00]  /*1740*/  NOP ;  /* 0x0000000000007918 */ /* 0x000fc00000000000 */
[----:B------:R-:W-:-:S00]  /*1750*/  NOP ;  /* 0x0000000000007918 */ /* 0x000fc00000000000 */
[----:B------:R-:W-:-:S00]  /*1760*/  NOP ;  /* 0x0000000000007918 */ /* 0x000fc00000000000 */
[----:B------:R-:W-:-:S00]  /*1770*/  NOP ;  /* 0x0000000000007918 */ /* 0x000fc00000000000 */
.L_x_3:


//--------------------- .nv.shared.matmul_kernel  --------------------------
	.section	.nv.shared.matmul_kernel,"aw",@nobits
	.sectionflags	@""
	.align	16
	.zero		1024


//--------------------- .nv.shared.reserved.0     --------------------------
	.section	.nv.shared.reserved.0,"aw",@nobits
	.weak		__nv_reservedSMEM_offset_0_alias
	.size		__nv_reservedSMEM_offset_0_alias, 0, 64
	.other		__nv_reservedSMEM_offset_0_alias,@"STO_CUDA_RESERVED_SHARED STV_DEFAULT"
__nv_reservedSMEM_offset_0_alias:
	.zero		0
	.zero		64


//--------------------- .nv.constant0.matmul_kernel --------------------------
	.section	.nv.constant0.matmul_kernel,"a",@progbits
	.sectionflags	@""
	.align	4
.nv.constant0.matmul_kernel:
	.zero		976


//--------------------- SYMBOLS --------------------------

	.type		.nv.reservedSmem.offset0,@object
	.size		.nv.reservedSmem.offset0,0x4
	.type		.nv.reservedSmem.cap,@object
	.size		.nv.reservedSmem.cap,0x4
